	.headerflags	@"EF_CUDA_TEXMODE_UNIFIED EF_CUDA_64BIT_ADDRESS EF_CUDA_ACCELERATORS EF_CUDA_SM90 EF_CUDA_VIRTUAL_SM(EF_CUDA_SM90)"
	.elftype	@"ET_EXEC"


//--------------------- .nv.info                  --------------------------
	.section	.nv.info,"",@"SHT_CUDA_INFO"
	.align	4


	//----- nvinfo : EIATTR_REGCOUNT
	.align		4
        /*0000*/ 	.byte	0x04, 0x2f
        /*0002*/ 	.short	(.L_1 - .L_0)
	.align		4
.L_0:
        /*0004*/ 	.word	index@(triton_poi_fused_add_convolution_mul_reflection_pad2d_relu_13)
        /*0008*/ 	.word	0x00000028


	//----- nvinfo : EIATTR_MIN_STACK_SIZE
	.align		4
.L_1:
        /*000c*/ 	.byte	0x04, 0x12
        /*000e*/ 	.short	(.L_3 - .L_2)
	.align		4
.L_2:
        /*0010*/ 	.word	index@(triton_poi_fused_add_convolution_mul_reflection_pad2d_relu_13)
        /*0014*/ 	.word	0x00000000


	//----- nvinfo : EIATTR_FRAME_SIZE
	.align		4
.L_3:
        /*0018*/ 	.byte	0x04, 0x11
        /*001a*/ 	.short	(.L_5 - .L_4)
	.align		4
.L_4:
        /*001c*/ 	.word	index@(triton_poi_fused_add_convolution_mul_reflection_pad2d_relu_13)
        /*0020*/ 	.word	0x00000000


	//----- nvinfo : EIATTR_MIN_STACK_SIZE
	.align		4
.L_5:
        /*0024*/ 	.byte	0x04, 0x12
        /*0026*/ 	.short	(.L_7 - .L_6)
	.align		4
.L_6:
        /*0028*/ 	.word	index@(triton_poi_fused_add_convolution_mul_reflection_pad2d_relu_13)
        /*002c*/ 	.word	0x00000000
.L_7:


//--------------------- .nv.info.triton_poi_fused_add_convolution_mul_reflection_pad2d_relu_13 --------------------------
	.section	.nv.info.triton_poi_fused_add_convolution_mul_reflection_pad2d_relu_13,"",@"SHT_CUDA_INFO"
	.sectionflags	@""
	.align	4


	//----- nvinfo : EIATTR_CUDA_API_VERSION
	.align		4
        /*0000*/ 	.byte	0x04, 0x37
        /*0002*/ 	.short	(.L_9 - .L_8)
.L_8:
        /*0004*/ 	.word	0x0000007c


	//----- nvinfo : EIATTR_KPARAM_INFO
	.align		4
.L_9:
        /*0008*/ 	.byte	0x04, 0x17
        /*000a*/ 	.short	(.L_11 - .L_10)
.L_10:
        /*000c*/ 	.word	0x00000000
        /*0010*/ 	.short	0x0005
        /*0012*/ 	.short	0x0028
        /*0014*/ 	.byte	0x00, 0xf0, 0x11, 0x00


	//----- nvinfo : EIATTR_KPARAM_INFO
	.align		4
.L_11:
        /*0018*/ 	.byte	0x04, 0x17
        /*001a*/ 	.short	(.L_13 - .L_12)
.L_12:
        /*001c*/ 	.word	0x00000000
        /*0020*/ 	.short	0x0004
        /*0022*/ 	.short	0x0020
        /*0024*/ 	.byte	0x00, 0xf4, 0x21, 0x00


	//----- nvinfo : EIATTR_KPARAM_INFO
	.align		4
.L_13:
        /*0028*/ 	.byte	0x04, 0x17
        /*002a*/ 	.short	(.L_15 - .L_14)
.L_14:
        /*002c*/ 	.word	0x00000000
        /*0030*/ 	.short	0x0003
        /*0032*/ 	.short	0x0018
        /*0034*/ 	.byte	0x00, 0xf4, 0x21, 0x00


	//----- nvinfo : EIATTR_KPARAM_INFO
	.align		4
.L_15:
        /*0038*/ 	.byte	0x04, 0x17
        /*003a*/ 	.short	(.L_17 - .L_16)
.L_16:
        /*003c*/ 	.word	0x00000000
        /*0040*/ 	.short	0x0002
        /*0042*/ 	.short	0x0010
        /*0044*/ 	.byte	0x00, 0xf4, 0x21, 0x00


	//----- nvinfo : EIATTR_KPARAM_INFO
	.align		4
.L_17:
        /*0048*/ 	.byte	0x04, 0x17
        /*004a*/ 	.short	(.L_19 - .L_18)
.L_18:
        /*004c*/ 	.word	0x00000000
        /*0050*/ 	.short	0x0001
        /*0052*/ 	.short	0x0008
        /*0054*/ 	.byte	0x00, 0xf4, 0x21, 0x00


	//----- nvinfo : EIATTR_KPARAM_INFO
	.align		4
.L_19:
        /*0058*/ 	.byte	0x04, 0x17
        /*005a*/ 	.short	(.L_21 - .L_20)
.L_20:
        /*005c*/ 	.word	0x00000000
        /*0060*/ 	.short	0x0000
        /*0062*/ 	.short	0x0000
        /*0064*/ 	.byte	0x00, 0xf4, 0x21, 0x00


	//----- nvinfo : EIATTR_SPARSE_MMA_MASK
	.align		4
.L_21:
        /*0068*/ 	.byte	0x03, 0x50
        /*006a*/ 	.short	0x0000


	//----- nvinfo : EIATTR_MAXREG_COUNT
	.align		4
        /*006c*/ 	.byte	0x03, 0x1b
        /*006e*/ 	.short	0x00ff


	//----- nvinfo : EIATTR_EXIT_INSTR_OFFSETS
	.align		4
        /*0070*/ 	.byte	0x04, 0x1c
        /*0072*/ 	.short	(.L_23 - .L_22)


	//   ....[0]....
.L_22:
        /*0074*/ 	.word	0x000011c0


	//   ....[1]....
        /*0078*/ 	.word	0x000011e0


	//----- nvinfo : EIATTR_REQNTID
	.align		4
.L_23:
        /*007c*/ 	.byte	0x04, 0x10
        /*007e*/ 	.short	(.L_25 - .L_24)
.L_24:
        /*0080*/ 	.word	0x00000080
        /*0084*/ 	.word	0x00000001
        /*0088*/ 	.word	0x00000001


	//----- nvinfo : EIATTR_CBANK_PARAM_SIZE
	.align		4
.L_25:
        /*008c*/ 	.byte	0x03, 0x19
        /*008e*/ 	.short	0x002c


	//----- nvinfo : EIATTR_PARAM_CBANK
	.align		4
        /*0090*/ 	.byte	0x04, 0x0a
        /*0092*/ 	.short	(.L_27 - .L_26)
	.align		4
.L_26:
        /*0094*/ 	.word	index@(.nv.constant0.triton_poi_fused_add_convolution_mul_reflection_pad2d_relu_13)
        /*0098*/ 	.short	0x0210
        /*009a*/ 	.short	0x002c


	//----- nvinfo : EIATTR_SW_WAR
	.align		4
.L_27:
        /*009c*/ 	.byte	0x04, 0x36
        /*009e*/ 	.short	(.L_29 - .L_28)
.L_28:
        /*00a0*/ 	.word	0x00000008
.L_29:


//--------------------- .nv.callgraph             --------------------------
	.section	.nv.callgraph,"",@"SHT_CUDA_CALLGRAPH"
	.align	4
	.sectionentsize	8
	.align		4
        /*0000*/ 	.word	0x00000000
	.align		4
        /*0004*/ 	.word	0xffffffff
	.align		4
        /*0008*/ 	.word	0x00000000
	.align		4
        /*000c*/ 	.word	0xfffffffe
	.align		4
        /*0010*/ 	.word	0x00000000
	.align		4
        /*0014*/ 	.word	0xfffffffd
	.align		4
        /*0018*/ 	.word	0x00000000
	.align		4
        /*001c*/ 	.word	0xfffffffc


//--------------------- .text.triton_poi_fused_add_convolution_mul_reflection_pad2d_relu_13 --------------------------
	.section	.text.triton_poi_fused_add_convolution_mul_reflection_pad2d_relu_13,"ax",@progbits
	.align	128
        .global         triton_poi_fused_add_convolution_mul_reflection_pad2d_relu_13
        .type           triton_poi_fused_add_convolution_mul_reflection_pad2d_relu_13,@function
        .size           triton_poi_fused_add_convolution_mul_reflection_pad2d_relu_13,(.L_x_1 - triton_poi_fused_add_convolution_mul_reflection_pad2d_relu_13)
        .other          triton_poi_fused_add_convolution_mul_reflection_pad2d_relu_13,@"STO_CUDA_ENTRY STV_DEFAULT"
triton_poi_fused_add_convolution_mul_reflection_pad2d_relu_13:
.text.triton_poi_fused_add_convolution_mul_reflection_pad2d_relu_13:
[----:B------:R-:W0:Y:S01]  /*0000*/  LDC R1, c[0x0][0x28] ;  /* 0x00000a00ff017b82 */ /* 0x000e220000000800 */
[----:B------:R-:W1:Y:S01]  /*0010*/  S2R R0, SR_TID.X ;  /* 0x0000000000007919 */ /* 0x000e620000002100 */
[----:B------:R-:W-:Y:S01]  /*0020*/  IMAD.MOV.U32 R23, RZ, RZ, RZ ;  /* 0x000000ffff177224 */ /* 0x000fe200078e00ff */
[----:B------:R-:W-:Y:S01]  /*0030*/  ULDC.64 UR4, c[0x0][0x208] ;  /* 0x0000820000047ab9 */ /* 0x000fe20000000a00 */
[----:B------:R-:W2:Y:S01]  /*0040*/  S2R R27, SR_CTAID.X ;  /* 0x00000000001b7919 */ /* 0x000ea20000002500 */
[----:B------:R-:W-:-:S03]  /*0050*/  HFMA2.MMA R26, -RZ, RZ, 0, 0 ;  /* 0x00000000ff1a7435 */ /* 0x000fc600000001ff */
[----:B------:R-:W3:Y:S01]  /*0060*/  LDC.64 R36, c[0x0][0x228] ;  /* 0x00008a00ff247b82 */ /* 0x000ee20000000a00 */
[----:B-1----:R-:W-:-:S05]  /*0070*/  IMAD.SHL.U32 R0, R0, 0x4, RZ ;  /* 0x0000000400007824 */ /* 0x002fca00078e00ff */
[----:B------:R-:W-:-:S05]  /*0080*/  LOP3.LUT R0, R0, 0x1fc, RZ, 0xc0, !PT ;  /* 0x000001fc00007812 */ /* 0x000fca00078ec0ff */
[----:B--2---:R-:W-:-:S04]  /*0090*/  IMAD R27, R27, 0x400, R0 ;  /* 0x000004001b1b7824 */ /* 0x004fc800078e0200 */
[C---:B------:R-:W-:Y:S01]  /*00a0*/  IMAD.HI R0, R27.reuse, 0x38e38e39, RZ ;  /* 0x38e38e391b007827 */ /* 0x040fe200078e02ff */
[----:B------:R-:W-:Y:S02]  /*00b0*/  IADD3 R4, R27, 0x3, RZ ;  /* 0x000000031b047810 */ /* 0x000fe40007ffe0ff */
[C---:B------:R-:W-:Y:S01]  /*00c0*/  ISETP.GE.AND P1, PT, R27.reuse, 0x14400, PT ;  /* 0x000144001b00780c */ /* 0x040fe20003f26270 */
[----:B------:R-:W-:Y:S01]  /*00d0*/  IMAD.HI R30, R27, 0x1948b0fd, RZ ;  /* 0x1948b0fd1b1e7827 */ /* 0x000fe200078e02ff */
[----:B------:R-:W-:-:S03]  /*00e0*/  SHF.R.U32.HI R9, RZ, 0x1f, R0 ;  /* 0x0000001fff097819 */ /* 0x000fc60000011600 */
[----:B------:R-:W-:Y:S01]  /*00f0*/  VIADD R7, R27, 0x1 ;  /* 0x000000011b077836 */ /* 0x000fe20000000000 */
[----:B------:R-:W-:Y:S01]  /*0100*/  SHF.R.U32.HI R5, RZ, 0x1f, R30 ;  /* 0x0000001fff057819 */ /* 0x000fe2000001161e */
[----:B------:R-:W-:Y:S01]  /*0110*/  IMAD.HI R8, R4, 0x38e38e39, RZ ;  /* 0x38e38e3904087827 */ /* 0x000fe200078e02ff */
[----:B------:R-:W-:Y:S02]  /*0120*/  LEA.HI.SX32 R0, R0, R9, 0x1e ;  /* 0x0000000900007211 */ /* 0x000fe400078ff2ff */
[----:B------:R-:W-:Y:S01]  /*0130*/  LEA.HI.SX32 R30, R30, R5, 0x1b ;  /* 0x000000051e1e7211 */ /* 0x000fe200078fdaff */
[----:B------:R-:W-:Y:S01]  /*0140*/  IMAD.HI R6, R7, 0x38e38e39, RZ ;  /* 0x38e38e3907067827 */ /* 0x000fe200078e02ff */
[----:B------:R-:W-:-:S03]  /*0150*/  SHF.R.U32.HI R11, RZ, 0x1f, R8 ;  /* 0x0000001fff0b7819 */ /* 0x000fc60000011608 */
[C---:B------:R-:W-:Y:S01]  /*0160*/  VIADD R3, R27.reuse, 0x2 ;  /* 0x000000021b037836 */ /* 0x040fe20000000000 */
[----:B------:R-:W-:Y:S01]  /*0170*/  SHF.R.U32.HI R9, RZ, 0x1f, R6 ;  /* 0x0000001fff097819 */ /* 0x000fe20000011606 */
[----:B------:R-:W-:Y:S01]  /*0180*/  VIADD R5, R27, 0x201 ;  /* 0x000002011b057836 */ /* 0x000fe20000000000 */
[----:B------:R-:W-:Y:S01]  /*0190*/  LEA.HI.SX32 R12, R8, R11, 0x1e ;  /* 0x0000000b080c7211 */ /* 0x000fe200078ff2ff */
[----:B------:R-:W-:Y:S01]  /*01a0*/  IMAD.HI R14, R3, 0x38e38e39, RZ ;  /* 0x38e38e39030e7827 */ /* 0x000fe200078e02ff */
[----:B------:R-:W-:Y:S02]  /*01b0*/  LEA.HI.SX32 R10, R6, R9, 0x1e ;  /* 0x00000009060a7211 */ /* 0x000fe400078ff2ff */
[----:B------:R-:W-:Y:S01]  /*01c0*/  IADD3 R9, R27, 0x203, RZ ;  /* 0x000002031b097810 */ /* 0x000fe20007ffe0ff */
[----:B------:R-:W-:Y:S01]  /*01d0*/  IMAD.HI R13, R5, 0x38e38e39, RZ ;  /* 0x38e38e39050d7827 */ /* 0x000fe200078e02ff */
[----:B------:R-:W-:-:S03]  /*01e0*/  SHF.R.U32.HI R11, RZ, 0x1f, R14 ;  /* 0x0000001fff0b7819 */ /* 0x000fc6000001160e */
[----:B------:R-:W-:Y:S01]  /*01f0*/  VIADD R2, R27, 0x200 ;  /* 0x000002001b027836 */ /* 0x000fe20000000000 */
[----:B------:R-:W-:Y:S01]  /*0200*/  LEA.HI.SX32 R6, R14, R11, 0x1e ;  /* 0x0000000b0e067211 */ /* 0x000fe200078ff2ff */
[----:B------:R-:W-:Y:S01]  /*0210*/  IMAD.HI R15, R9, 0x38e38e39, RZ ;  /* 0x38e38e39090f7827 */ /* 0x000fe200078e02ff */
[----:B------:R-:W-:Y:S02]  /*0220*/  SHF.R.U32.HI R14, RZ, 0x1f, R13 ;  /* 0x0000001fff0e7819 */ /* 0x000fe4000001160d */
[C---:B------:R-:W-:Y:S01]  /*0230*/  ISETP.GE.AND P0, PT, R2.reuse, 0x14400, PT ;  /* 0x000144000200780c */ /* 0x040fe20003f06270 */
[C---:B------:R-:W-:Y:S01]  /*0240*/  IMAD.HI R22, R2.reuse, 0x1948b0fd, RZ ;  /* 0x1948b0fd02167827 */ /* 0x040fe200078e02ff */
[----:B------:R-:W-:Y:S02]  /*0250*/  LEA.HI.SX32 R14, R13, R14, 0x1e ;  /* 0x0000000e0d0e7211 */ /* 0x000fe400078ff2ff */
[----:B------:R-:W-:Y:S01]  /*0260*/  SHF.R.U32.HI R16, RZ, 0x1f, R15 ;  /* 0x0000001fff107819 */ /* 0x000fe2000001160f */
[----:B------:R-:W-:Y:S01]  /*0270*/  IMAD.HI R17, R2, 0x38e38e39, RZ ;  /* 0x38e38e3902117827 */ /* 0x000fe200078e02ff */
[----:B------:R-:W-:-:S02]  /*0280*/  SHF.R.U32.HI R11, RZ, 0x1f, R22 ;  /* 0x0000001fff0b7819 */ /* 0x000fc40000011616 */
[----:B------:R-:W-:Y:S01]  /*0290*/  LEA.HI.SX32 R16, R15, R16, 0x1e ;  /* 0x000000100f107211 */ /* 0x000fe200078ff2ff */
[----:B------:R-:W-:Y:S01]  /*02a0*/  VIADD R8, R27, 0x202 ;  /* 0x000002021b087836 */ /* 0x000fe20000000000 */
[----:B------:R-:W-:Y:S01]  /*02b0*/  SHF.R.U32.HI R18, RZ, 0x1f, R17 ;  /* 0x0000001fff127819 */ /* 0x000fe20000011611 */
[----:B------:R-:W-:Y:S01]  /*02c0*/  IMAD R14, R14, 0x12, RZ ;  /* 0x000000120e0e7824 */ /* 0x000fe200078e02ff */
[----:B------:R-:W-:Y:S01]  /*02d0*/  LEA.HI.SX32 R22, R22, R11, 0x1b ;  /* 0x0000000b16167211 */ /* 0x000fe200078fdaff */
[----:B------:R-:W-:-:S03]  /*02e0*/  IMAD.HI R19, R8, 0x38e38e39, RZ ;  /* 0x38e38e3908137827 */ /* 0x000fc600078e02ff */
[----:B------:R-:W-:Y:S01]  /*02f0*/  LOP3.LUT R14, RZ, R14, RZ, 0x33, !PT ;  /* 0x0000000eff0e7212 */ /* 0x000fe200078e33ff */
[----:B------:R-:W-:Y:S02]  /*0300*/  IMAD R13, R12, 0x12, RZ ;  /* 0x000000120c0d7824 */ /* 0x000fe400078e02ff */
[----:B------:R-:W-:-:S03]  /*0310*/  IMAD.HI R21, R0, 0x38e38e39, RZ ;  /* 0x38e38e3900157827 */ /* 0x000fc600078e02ff */
[----:B------:R-:W-:Y:S01]  /*0320*/  LOP3.LUT R13, RZ, R13, RZ, 0x33, !PT ;  /* 0x0000000dff0d7212 */ /* 0x000fe200078e33ff */
[----:B------:R-:W-:Y:S01]  /*0330*/  IMAD R11, R10, 0x12, RZ ;  /* 0x000000120a0b7824 */ /* 0x000fe200078e02ff */
[----:B------:R-:W-:Y:S01]  /*0340*/  LEA.HI.SX32 R10, R17, R18, 0x1e ;  /* 0x00000012110a7211 */ /* 0x000fe200078ff2ff */
[----:B------:R-:W-:Y:S01]  /*0350*/  IMAD R16, R16, 0x12, RZ ;  /* 0x0000001210107824 */ /* 0x000fe200078e02ff */
[----:B------:R-:W-:Y:S01]  /*0360*/  SHF.R.U32.HI R18, RZ, 0x1f, R19 ;  /* 0x0000001fff127819 */ /* 0x000fe20000011613 */
[C---:B------:R-:W-:Y:S01]  /*0370*/  IMAD.HI R15, R6.reuse, 0x38e38e39, RZ ;  /* 0x38e38e39060f7827 */ /* 0x040fe200078e02ff */
[----:B------:R-:W-:Y:S02]  /*0380*/  SHF.R.U32.HI R24, RZ, 0x1f, R21 ;  /* 0x0000001fff187819 */ /* 0x000fe40000011615 */
[----:B------:R-:W-:Y:S01]  /*0390*/  LOP3.LUT R20, RZ, R11, RZ, 0x33, !PT ;  /* 0x0000000bff147212 */ /* 0x000fe200078e33ff */
[----:B------:R-:W-:Y:S01]  /*03a0*/  IMAD R17, R6, 0x12, RZ ;  /* 0x0000001206117824 */ /* 0x000fe200078e02ff */
[----:B------:R-:W-:Y:S01]  /*03b0*/  LEA.HI.SX32 R11, R19, R18, 0x1e ;  /* 0x00000012130b7211 */ /* 0x000fe200078ff2ff */
[----:B------:R-:W-:Y:S01]  /*03c0*/  IMAD.IADD R5, R5, 0x1, R14 ;  /* 0x0000000105057824 */ /* 0x000fe200078e020e */
[----:B------:R-:W-:Y:S01]  /*03d0*/  LOP3.LUT R16, RZ, R16, RZ, 0x33, !PT ;  /* 0x00000010ff107212 */ /* 0x000fe200078e33ff */
[----:B------:R-:W-:Y:S01]  /*03e0*/  IMAD.IADD R4, R4, 0x1, R13 ;  /* 0x0000000104047824 */ /* 0x000fe200078e020d */
[----:B------:R-:W-:Y:S01]  /*03f0*/  SHF.R.U32.HI R18, RZ, 0x1f, R15 ;  /* 0x0000001fff127819 */ /* 0x000fe2000001160f */
[C---:B------:R-:W-:Y:S01]  /*0400*/  IMAD R14, R10.reuse, 0x12, RZ ;  /* 0x000000120a0e7824 */ /* 0x040fe200078e02ff */
[----:B------:R-:W-:Y:S01]  /*0410*/  LEA.HI.SX32 R12, R21, R24, 0x1e ;  /* 0x00000018150c7211 */ /* 0x000fe200078ff2ff */
[----:B------:R-:W-:Y:S01]  /*0420*/  IMAD.HI R13, R10, 0x38e38e39, RZ ;  /* 0x38e38e390a0d7827 */ /* 0x000fe200078e02ff */
[----:B------:R-:W-:-:S02]  /*0430*/  LEA.HI.SX32 R18, R15, R18, 0x1e ;  /* 0x000000120f127211 */ /* 0x000fc400078ff2ff */
[----:B------:R-:W-:Y:S02]  /*0440*/  CS2R R24, SRZ ;  /* 0x0000000000187805 */ /* 0x000fe4000001ff00 */
[----:B------:R-:W-:Y:S01]  /*0450*/  LOP3.LUT R15, RZ, R14, RZ, 0x33, !PT ;  /* 0x0000000eff0f7212 */ /* 0x000fe200078e33ff */
[----:B------:R-:W-:Y:S01]  /*0460*/  IMAD.IADD R7, R7, 0x1, R20 ;  /* 0x0000000107077824 */ /* 0x000fe200078e0214 */
[----:B------:R-:W-:Y:S01]  /*0470*/  LOP3.LUT R20, RZ, R17, RZ, 0x33, !PT ;  /* 0x00000011ff147212 */ /* 0x000fe200078e33ff */
[----:B------:R-:W-:Y:S01]  /*0480*/  IMAD.IADD R9, R9, 0x1, R16 ;  /* 0x0000000109097824 */ /* 0x000fe200078e0210 */
[----:B------:R-:W-:Y:S01]  /*0490*/  SHF.R.U32.HI R14, RZ, 0x1f, R13 ;  /* 0x0000001fff0e7819 */ /* 0x000fe2000001160d */
[C---:B------:R-:W-:Y:S01]  /*04a0*/  IMAD R17, R11.reuse, 0x12, RZ ;  /* 0x000000120b117824 */ /* 0x040fe200078e02ff */
[----:B------:R-:W-:Y:S01]  /*04b0*/  IADD3 R3, R3, R20, RZ ;  /* 0x0000001403037210 */ /* 0x000fe20007ffe0ff */
[----:B------:R-:W-:Y:S01]  /*04c0*/  IMAD.HI R16, R11, 0x38e38e39, RZ ;  /* 0x38e38e390b107827 */ /* 0x000fe200078e02ff */
[----:B------:R-:W-:-:S02]  /*04d0*/  LEA.HI.SX32 R14, R13, R14, 0x1e ;  /* 0x0000000e0d0e7211 */ /* 0x000fc400078ff2ff */
[----:B------:R-:W-:Y:S01]  /*04e0*/  LOP3.LUT R19, RZ, R17, RZ, 0x33, !PT ;  /* 0x00000011ff137212 */ /* 0x000fe200078e33ff */
[----:B------:R-:W-:Y:S01]  /*04f0*/  IMAD R12, R12, 0x12, RZ ;  /* 0x000000120c0c7824 */ /* 0x000fe200078e02ff */
[----:B------:R-:W-:Y:S01]  /*0500*/  SHF.R.U32.HI R17, RZ, 0x1f, R16 ;  /* 0x0000001fff117819 */ /* 0x000fe20000011610 */
[----:B------:R-:W-:Y:S01]  /*0510*/  IMAD R18, R18, 0x12, RZ ;  /* 0x0000001212127824 */ /* 0x000fe200078e02ff */
[----:B------:R-:W-:Y:S01]  /*0520*/  IABS R4, R4 ;  /* 0x0000000400047213 */ /* 0x000fe20000000000 */
[----:B------:R-:W-:Y:S01]  /*0530*/  IMAD R14, R14, 0x12, RZ ;  /* 0x000000120e0e7824 */ /* 0x000fe200078e02ff */
[----:B------:R-:W-:Y:S01]  /*0540*/  LOP3.LUT R13, RZ, R12, RZ, 0x33, !PT ;  /* 0x0000000cff0d7212 */ /* 0x000fe200078e33ff */
[----:B------:R-:W-:Y:S01]  /*0550*/  IMAD R12, R0, 0x12, RZ ;  /* 0x00000012000c7824 */ /* 0x000fe200078e02ff */
[----:B------:R-:W-:Y:S01]  /*0560*/  LEA.HI.SX32 R17, R16, R17, 0x1e ;  /* 0x0000001110117211 */ /* 0x000fe200078ff2ff */
[----:B------:R-:W-:Y:S01]  /*0570*/  IMAD.IADD R2, R2, 0x1, R15 ;  /* 0x0000000102027824 */ /* 0x000fe200078e020f */
[----:B------:R-:W-:Y:S01]  /*0580*/  LOP3.LUT R15, RZ, R14, RZ, 0x33, !PT ;  /* 0x0000000eff0f7212 */ /* 0x000fe200078e33ff */
[----:B------:R-:W-:Y:S01]  /*0590*/  IMAD.IADD R0, R0, 0x1, R13 ;  /* 0x0000000100007824 */ /* 0x000fe200078e020d */
[----:B------:R-:W-:Y:S01]  /*05a0*/  LOP3.LUT R12, RZ, R12, RZ, 0x33, !PT ;  /* 0x0000000cff0c7212 */ /* 0x000fe200078e33ff */
[----:B------:R-:W-:Y:S01]  /*05b0*/  IMAD R17, R17, 0x12, RZ ;  /* 0x0000001211117824 */ /* 0x000fe200078e02ff */
[----:B------:R-:W-:Y:S01]  /*05c0*/  LOP3.LUT R13, RZ, R18, RZ, 0x33, !PT ;  /* 0x00000012ff0d7212 */ /* 0x000fe200078e33ff */
[----:B------:R-:W-:Y:S01]  /*05d0*/  IMAD.IADD R10, R10, 0x1, R15 ;  /* 0x000000010a0a7824 */ /* 0x000fe200078e020f */
[----:B------:R-:W-:-:S02]  /*05e0*/  IADD3 R12, R27, R12, RZ ;  /* 0x0000000c1b0c7210 */ /* 0x000fc40007ffe0ff */
[----:B------:R-:W-:Y:S01]  /*05f0*/  LOP3.LUT R14, RZ, R17, RZ, 0x33, !PT ;  /* 0x00000011ff0e7212 */ /* 0x000fe200078e33ff */
[----:B------:R-:W-:Y:S01]  /*0600*/  IMAD.IADD R6, R6, 0x1, R13 ;  /* 0x0000000106067824 */ /* 0x000fe200078e020d */
[----:B------:R-:W-:Y:S01]  /*0610*/  IABS R13, R12 ;  /* 0x0000000c000d7213 */ /* 0x000fe20000000000 */
[----:B------:R-:W1:Y:S01]  /*0620*/  LDC.64 R16, c[0x0][0x210] ;  /* 0x00008400ff107b82 */ /* 0x000e620000000a00 */
[----:B------:R-:W-:Y:S01]  /*0630*/  IABS R12, R7 ;  /* 0x00000007000c7213 */ /* 0x000fe20000000000 */
[----:B------:R-:W-:Y:S01]  /*0640*/  IMAD.IADD R11, R11, 0x1, R14 ;  /* 0x000000010b0b7824 */ /* 0x000fe200078e020e */
[----:B------:R-:W-:Y:S02]  /*0650*/  IABS R14, R3 ;  /* 0x00000003000e7213 */ /* 0x000fe40000000000 */
[----:B------:R-:W-:Y:S01]  /*0660*/  MOV R7, R13 ;  /* 0x0000000d00077202 */ /* 0x000fe20000000f00 */
[----:B------:R-:W-:Y:S01]  /*0670*/  IMAD.MOV.U32 R3, RZ, RZ, R12 ;  /* 0x000000ffff037224 */ /* 0x000fe200078e000c */
[----:B------:R-:W-:Y:S01]  /*0680*/  IADD3 R4, R4, -0xf, RZ ;  /* 0xfffffff104047810 */ /* 0x000fe20007ffe0ff */
[----:B------:R-:W-:Y:S01]  /*0690*/  IMAD.MOV.U32 R12, RZ, RZ, R14 ;  /* 0x000000ffff0c7224 */ /* 0x000fe200078e000e */
[----:B------:R-:W-:Y:S01]  /*06a0*/  IADD3 R7, R7, -0xf, RZ ;  /* 0xfffffff107077810 */ /* 0x000fe20007ffe0ff */
[----:B------:R-:W-:Y:S01]  /*06b0*/  VIADD R3, R3, 0xfffffff1 ;  /* 0xfffffff103037836 */ /* 0x000fe20000000000 */
[----:B------:R-:W-:Y:S01]  /*06c0*/  IADD3 R8, R8, R19, RZ ;  /* 0x0000001308087210 */ /* 0x000fe20007ffe0ff */
[----:B------:R-:W-:Y:S01]  /*06d0*/  VIADD R12, R12, 0xfffffff1 ;  /* 0xfffffff10c0c7836 */ /* 0x000fe20000000000 */
[----:B------:R-:W-:-:S02]  /*06e0*/  IABS R14, R4 ;  /* 0x00000004000e7213 */ /* 0x000fc40000000000 */
[----:B------:R-:W-:Y:S02]  /*06f0*/  IABS R3, R3 ;  /* 0x0000000300037213 */ /* 0x000fe40000000000 */
[C---:B------:R-:W-:Y:S02]  /*0700*/  LEA R21, R30.reuse, 0xff, 0x8 ;  /* 0x000000ff1e157811 */ /* 0x040fe400078e40ff */
[----:B------:R-:W-:Y:S01]  /*0710*/  IABS R32, R7 ;  /* 0x0000000700207213 */ /* 0x000fe20000000000 */
[----:B------:R-:W-:Y:S01]  /*0720*/  IMAD.MOV.U32 R4, RZ, RZ, R3 ;  /* 0x000000ffff047224 */ /* 0x000fe200078e0003 */
[----:B------:R-:W-:Y:S02]  /*0730*/  IABS R5, R5 ;  /* 0x0000000500057213 */ /* 0x000fe40000000000 */
[----:B------:R-:W-:Y:S01]  /*0740*/  IABS R7, R2 ;  /* 0x0000000200077213 */ /* 0x000fe20000000000 */
[----:B------:R-:W-:Y:S01]  /*0750*/  IMAD.IADD R32, R21, 0x1, -R32 ;  /* 0x0000000115207824 */ /* 0x000fe200078e0a20 */
[----:B------:R-:W-:Y:S01]  /*0760*/  IABS R8, R8 ;  /* 0x0000000800087213 */ /* 0x000fe20000000000 */
[----:B-1----:R-:W-:Y:S01]  /*0770*/  IMAD.WIDE R18, R30, 0x4, R16 ;  /* 0x000000041e127825 */ /* 0x002fe200078e0210 */
[----:B------:R-:W-:-:S02]  /*0780*/  IADD3 R13, R21, -R4, RZ ;  /* 0x80000004150d7210 */ /* 0x000fc40007ffe0ff */
[----:B------:R-:W-:Y:S02]  /*0790*/  IABS R4, R9 ;  /* 0x0000000900047213 */ /* 0x000fe40000000000 */
[----:B------:R-:W-:Y:S01]  /*07a0*/  MOV R2, R5 ;  /* 0x0000000500027202 */ /* 0x000fe20000000f00 */
[----:B------:R-:W-:Y:S01]  /*07b0*/  IMAD.MOV.U32 R5, RZ, RZ, R7 ;  /* 0x000000ffff057224 */ /* 0x000fe200078e0007 */
[----:B------:R-:W-:Y:S01]  /*07c0*/  IABS R6, R6 ;  /* 0x0000000600067213 */ /* 0x000fe20000000000 */
[----:B------:R-:W-:Y:S01]  /*07d0*/  IMAD.MOV.U32 R7, RZ, RZ, R8 ;  /* 0x000000ffff077224 */ /* 0x000fe200078e0008 */
[----:B------:R-:W-:Y:S01]  /*07e0*/  IABS R8, R0 ;  /* 0x0000000000087213 */ /* 0x000fe20000000000 */
[----:B------:R-:W2:Y:S01]  /*07f0*/  @!P1 LDG.E.EL R25, desc[UR4][R18.64] ;  /* 0x0000000412199981 */ /* 0x000ea2000c2e1900 */
[----:B------:R-:W-:Y:S01]  /*0800*/  IADD3 R0, R2, -0xf, RZ ;  /* 0xfffffff102007810 */ /* 0x000fe20007ffe0ff */
[----:B------:R-:W-:Y:S01]  /*0810*/  VIADD R2, R4, 0xfffffff1 ;  /* 0xfffffff104027836 */ /* 0x000fe20000000000 */
[----:B------:R-:W-:Y:S01]  /*0820*/  LEA R3, R22, 0xff, 0x8 ;  /* 0x000000ff16037811 */ /* 0x000fe200078e40ff */
[----:B------:R-:W-:Y:S01]  /*0830*/  VIADD R4, R5, 0xfffffff1 ;  /* 0xfffffff105047836 */ /* 0x000fe20000000000 */
[----:B------:R-:W-:Y:S01]  /*0840*/  IADD3 R5, R7, -0xf, RZ ;  /* 0xfffffff107057810 */ /* 0x000fe20007ffe0ff */
[----:B------:R-:W-:Y:S01]  /*0850*/  IMAD.MOV.U32 R7, RZ, RZ, R8 ;  /* 0x000000ffff077224 */ /* 0x000fe200078e0008 */
[----:B------:R-:W-:Y:S01]  /*0860*/  IABS R8, R0 ;  /* 0x0000000000087213 */ /* 0x000fe20000000000 */
[----:B------:R-:W4:Y:S01]  /*0870*/  @!P1 LDG.E.EL R24, desc[UR4][R18.64] ;  /* 0x0000000412189981 */ /* 0x000f22000c2e1900 */
[----:B------:R-:W-:Y:S01]  /*0880*/  IABS R5, R5 ;  /* 0x0000000500057213 */ /* 0x000fe20000000000 */
[----:B------:R-:W-:Y:S01]  /*0890*/  VIADD R0, R7, 0xfffffff1 ;  /* 0xfffffff107007836 */ /* 0x000fe20000000000 */
[----:B------:R-:W-:Y:S01]  /*08a0*/  IABS R34, R2 ;  /* 0x0000000200227213 */ /* 0x000fe20000000000 */
[----:B------:R-:W5:Y:S01]  /*08b0*/  @!P1 LDG.E.EL R23, desc[UR4][R18.64] ;  /* 0x0000000412179981 */ /* 0x000f62000c2e1900 */
[----:B------:R-:W-:Y:S01]  /*08c0*/  MOV R2, R6 ;  /* 0x0000000600027202 */ /* 0x000fe20000000f00 */
[----:B------:R-:W-:Y:S01]  /*08d0*/  IMAD.MOV.U32 R6, RZ, RZ, R8 ;  /* 0x000000ffff067224 */ /* 0x000fe200078e0008 */
[----:B------:R-:W-:Y:S01]  /*08e0*/  IABS R20, R4 ;  /* 0x0000000400147213 */ /* 0x000fe20000000000 */
[----:B------:R-:W-:Y:S01]  /*08f0*/  IMAD.MOV.U32 R8, RZ, RZ, R5 ;  /* 0x000000ffff087224 */ /* 0x000fe200078e0005 */
[----:B------:R-:W-:-:S02]  /*0900*/  IABS R4, R10 ;  /* 0x0000000a00047213 */ /* 0x000fc40000000000 */
[----:B------:R-:W-:Y:S01]  /*0910*/  IABS R5, R0 ;  /* 0x0000000000057213 */ /* 0x000fe20000000000 */
[----:B------:R-:W-:Y:S01]  /*0920*/  IMAD.IADD R35, R3, 0x1, -R8 ;  /* 0x0000000103237824 */ /* 0x000fe200078e0a08 */
[----:B------:R-:W-:Y:S01]  /*0930*/  IABS R11, R11 ;  /* 0x0000000b000b7213 */ /* 0x000fe20000000000 */
[----:B------:R-:W1:Y:S01]  /*0940*/  LDC.64 R8, c[0x0][0x218] ;  /* 0x00008600ff087b82 */ /* 0x000e620000000a00 */
[----:B------:R-:W-:Y:S01]  /*0950*/  IADD3 R0, R2, -0xf, RZ ;  /* 0xfffffff102007810 */ /* 0x000fe20007ffe0ff */
[----:B------:R-:W-:Y:S01]  /*0960*/  VIADD R2, R4, 0xfffffff1 ;  /* 0xfffffff104027836 */ /* 0x000fe20000000000 */
[----:B------:R-:W-:Y:S01]  /*0970*/  IABS R12, R12 ;  /* 0x0000000c000c7213 */ /* 0x000fe20000000000 */
[----:B------:R-:W-:Y:S01]  /*0980*/  IMAD.MOV.U32 R4, RZ, RZ, R5 ;  /* 0x000000ffff047224 */ /* 0x000fe200078e0005 */
[----:B------:R-:W-:Y:S01]  /*0990*/  IABS R5, R0 ;  /* 0x0000000000057213 */ /* 0x000fe20000000000 */
[----:B------:R-:W-:Y:S01]  /*09a0*/  IMAD.MOV.U32 R0, RZ, RZ, R11 ;  /* 0x000000ffff007224 */ /* 0x000fe200078e000b */
[----:B------:R-:W-:Y:S01]  /*09b0*/  IADD3 R33, R3, -R6, RZ ;  /* 0x8000000603217210 */ /* 0x000fe20007ffe0ff */
[C---:B------:R-:W-:Y:S01]  /*09c0*/  IMAD.IADD R31, R21.reuse, 0x1, -R12 ;  /* 0x00000001151f7824 */ /* 0x040fe200078e0a0c */
[----:B------:R-:W-:Y:S01]  /*09d0*/  IADD3 R34, R3, -R34, RZ ;  /* 0x8000002203227210 */ /* 0x000fe20007ffe0ff */
[----:B------:R-:W-:Y:S01]  /*09e0*/  IMAD.IADD R21, R21, 0x1, -R14 ;  /* 0x0000000115157824 */ /* 0x000fe200078e0a0e */
[----:B------:R-:W-:-:S02]  /*09f0*/  CS2R R14, SRZ ;  /* 0x00000000000e7805 */ /* 0x000fc4000001ff00 */
[----:B------:R-:W-:Y:S01]  /*0a00*/  IADD3 R0, R0, -0xf, RZ ;  /* 0xfffffff100007810 */ /* 0x000fe20007ffe0ff */
[C---:B------:R-:W-:Y:S02]  /*0a10*/  IMAD R13, R4.reuse, -0x10, R13 ;  /* 0xfffffff0040d7824 */ /* 0x040fe400078e020d */
[----:B------:R-:W-:Y:S01]  /*0a20*/  IMAD.IADD R20, R3, 0x1, -R20 ;  /* 0x0000000103147824 */ /* 0x000fe200078e0a14 */
[----:B------:R-:W-:Y:S01]  /*0a30*/  IABS R3, R2 ;  /* 0x0000000200037213 */ /* 0x000fe20000000000 */
[----:B------:R-:W-:Y:S01]  /*0a40*/  IMAD.MOV.U32 R2, RZ, RZ, R5 ;  /* 0x000000ffff027224 */ /* 0x000fe200078e0005 */
[----:B------:R-:W-:Y:S01]  /*0a50*/  IABS R0, R0 ;  /* 0x0000000000007213 */ /* 0x000fe20000000000 */
[----:B------:R1:W2:Y:S01]  /*0a60*/  @!P1 LDG.E.EL R15, desc[UR4][R18.64] ;  /* 0x00000004120f9981 */ /* 0x0002a2000c2e1900 */
[----:B------:R-:W-:Y:S01]  /*0a70*/  IMAD R32, R4, -0x10, R32 ;  /* 0xfffffff004207824 */ /* 0x000fe200078e0220 */
[----:B------:R-:W-:Y:S01]  /*0a80*/  CS2R R6, SRZ ;  /* 0x0000000000067805 */ /* 0x000fe2000001ff00 */
[C---:B------:R-:W-:Y:S01]  /*0a90*/  IMAD R31, R2.reuse, -0x10, R31 ;  /* 0xfffffff0021f7824 */ /* 0x040fe200078e021f */
[----:B------:R-:W-:Y:S01]  /*0aa0*/  CS2R R4, SRZ ;  /* 0x0000000000047805 */ /* 0x000fe2000001ff00 */
[----:B------:R-:W-:-:S02]  /*0ab0*/  IMAD R21, R2, -0x10, R21 ;  /* 0xfffffff002157824 */ /* 0x000fc400078e0215 */
[C---:B------:R-:W-:Y:S02]  /*0ac0*/  IMAD R20, R3.reuse, -0x10, R20 ;  /* 0xfffffff003147824 */ /* 0x040fe400078e0214 */
[----:B------:R-:W-:Y:S02]  /*0ad0*/  IMAD R33, R3, -0x10, R33 ;  /* 0xfffffff003217824 */ /* 0x000fe400078e0221 */
[----:B-1----:R-:W-:Y:S01]  /*0ae0*/  IMAD.WIDE R18, R13, 0x4, R8 ;  /* 0x000000040d127825 */ /* 0x002fe200078e0208 */
[----:B------:R-:W-:-:S03]  /*0af0*/  CS2R R2, SRZ ;  /* 0x0000000000027805 */ /* 0x000fc6000001ff00 */
[C---:B------:R-:W-:Y:S01]  /*0b00*/  IMAD R35, R0.reuse, -0x10, R35 ;  /* 0xfffffff000237824 */ /* 0x040fe200078e0223 */
[----:B------:R1:W2:Y:S01]  /*0b10*/  @!P1 LDG.E.EL R14, desc[UR4][R18.64] ;  /* 0x00000004120e9981 */ /* 0x0002a2000c2e1900 */
[----:B------:R-:W-:Y:S02]  /*0b20*/  IMAD R34, R0, -0x10, R34 ;  /* 0xfffffff000227824 */ /* 0x000fe400078e0222 */
[----:B------:R-:W-:Y:S02]  /*0b30*/  IMAD.MOV.U32 R0, RZ, RZ, RZ ;  /* 0x000000ffff007224 */ /* 0x000fe400078e00ff */
[----:B------:R-:W-:-:S04]  /*0b40*/  IMAD.WIDE R10, R32, 0x4, R8 ;  /* 0x00000004200a7825 */ /* 0x000fc800078e0208 */
[----:B------:R-:W-:Y:S01]  /*0b50*/  IMAD.WIDE R16, R22, 0x4, R16 ;  /* 0x0000000416107825 */ /* 0x000fe200078e0210 */
[----:B-1----:R-:W1:Y:S01]  /*0b60*/  LDC.64 R18, c[0x0][0x220] ;  /* 0x00008800ff127b82 */ /* 0x002e620000000a00 */
[----:B------:R3:W2:Y:S04]  /*0b70*/  @!P1 LDG.E.EL R26, desc[UR4][R10.64] ;  /* 0x000000040a1a9981 */ /* 0x0006a8000c2e1900 */
[----:B------:R-:W2:Y:S04]  /*0b80*/  @!P0 LDG.E.EL R0, desc[UR4][R16.64] ;  /* 0x0000000410008981 */ /* 0x000ea8000c2e1900 */
[----:B------:R-:W2:Y:S01]  /*0b90*/  @!P0 LDG.E.EL R7, desc[UR4][R16.64] ;  /* 0x0000000410078981 */ /* 0x000ea2000c2e1900 */
[----:B0--3--:R-:W-:-:S03]  /*0ba0*/  CS2R R10, SRZ ;  /* 0x00000000000a7805 */ /* 0x009fc6000001ff00 */
[----:B------:R-:W3:Y:S04]  /*0bb0*/  @!P0 LDG.E.EL R5, desc[UR4][R16.64] ;  /* 0x0000000410058981 */ /* 0x000ee8000c2e1900 */
[----:B------:R0:W2:Y:S01]  /*0bc0*/  @!P0 LDG.E.EL R3, desc[UR4][R16.64] ;  /* 0x0000000410038981 */ /* 0x0000a2000c2e1900 */
[----:B------:R-:W-:-:S04]  /*0bd0*/  IMAD.WIDE R28, R31, 0x4, R8 ;  /* 0x000000041f1c7825 */ /* 0x000fc800078e0208 */
[----:B------:R-:W-:Y:S01]  /*0be0*/  IMAD.MOV.U32 R12, RZ, RZ, RZ ;  /* 0x000000ffff0c7224 */ /* 0x000fe200078e00ff */
[----:B------:R0:W2:Y:S02]  /*0bf0*/  @!P1 LDG.E.EL R10, desc[UR4][R28.64] ;  /* 0x000000041c0a9981 */ /* 0x0000a4000c2e1900 */
[----:B0-----:R-:W-:-:S05]  /*0c00*/  IMAD.WIDE R16, R21, 0x4, R8 ;  /* 0x0000000415107825 */ /* 0x001fca00078e0208 */
[----:B------:R0:W2:Y:S01]  /*0c10*/  @!P1 LDG.E.EL R11, desc[UR4][R16.64] ;  /* 0x00000004100b9981 */ /* 0x0000a2000c2e1900 */
[----:B------:R-:W-:-:S05]  /*0c20*/  IMAD.WIDE R28, R20, 0x4, R8 ;  /* 0x00000004141c7825 */ /* 0x000fca00078e0208 */
[----:B------:R1:W2:Y:S01]  /*0c30*/  @!P0 LDG.E.EL R12, desc[UR4][R28.64] ;  /* 0x000000041c0c8981 */ /* 0x0002a2000c2e1900 */
[----:B0-----:R-:W-:-:S05]  /*0c40*/  IMAD.WIDE R16, R33, 0x4, R8 ;  /* 0x0000000421107825 */ /* 0x001fca00078e0208 */
[----:B------:R0:W2:Y:S01]  /*0c50*/  @!P0 LDG.E.EL R6, desc[UR4][R16.64] ;  /* 0x0000000410068981 */ /* 0x0000a2000c2e1900 */
[----:B-1----:R-:W-:Y:S01]  /*0c60*/  CS2R R28, SRZ ;  /* 0x00000000001c7805 */ /* 0x002fe2000001ff00 */
[----:B0-----:R-:W-:-:S04]  /*0c70*/  IMAD.WIDE R16, R35, 0x4, R8 ;  /* 0x0000000423107825 */ /* 0x001fc800078e0208 */
[----:B------:R-:W-:Y:S01]  /*0c80*/  IMAD.WIDE R8, R34, 0x4, R8 ;  /* 0x0000000422087825 */ /* 0x000fe200078e0208 */
[----:B------:R-:W2:Y:S04]  /*0c90*/  @!P0 LDG.E.EL R4, desc[UR4][R16.64] ;  /* 0x0000000410048981 */ /* 0x000ea8000c2e1900 */
[----:B------:R0:W2:Y:S02]  /*0ca0*/  @!P0 LDG.E.EL R2, desc[UR4][R8.64] ;  /* 0x0000000408028981 */ /* 0x0000a4000c2e1900 */
[----:B0-----:R-:W-:-:S05]  /*0cb0*/  IMAD.WIDE R8, R13, 0x4, R18 ;  /* 0x000000040d087825 */ /* 0x001fca00078e0212 */
[----:B------:R0:W2:Y:S01]  /*0cc0*/  @!P1 LDG.E.EL R28, desc[UR4][R8.64] ;  /* 0x00000004081c9981 */ /* 0x0000a2000c2e1900 */
[----:B------:R-:W-:Y:S01]  /*0cd0*/  IMAD.WIDE R16, R32, 0x4, R18 ;  /* 0x0000000420107825 */ /* 0x000fe200078e0212 */
[----:B------:R-:W-:-:S03]  /*0ce0*/  SHF.R.S32.HI R32, RZ, 0x1f, R22 ;  /* 0x0000001fff207819 */ /* 0x000fc60000011416 */
[----:B0-----:R-:W-:Y:S01]  /*0cf0*/  IMAD.WIDE R8, R31, 0x4, R18 ;  /* 0x000000041f087825 */ /* 0x001fe200078e0212 */
[----:B------:R-:W-:Y:S01]  /*0d00*/  SHF.R.S32.HI R31, RZ, 0x1f, R30 ;  /* 0x0000001fff1f7819 */ /* 0x000fe2000001141e */
[----:B------:R0:W2:Y:S03]  /*0d10*/  @!P1 LDG.E.EL R29, desc[UR4][R16.64] ;  /* 0x00000004101d9981 */ /* 0x0000a6000c2e1900 */
[----:B------:R-:W-:Y:S02]  /*0d20*/  LEA.HI R31, R31, R30, RZ, 0x6 ;  /* 0x0000001e1f1f7211 */ /* 0x000fe400078f30ff */
[----:B------:R-:W-:Y:S02]  /*0d30*/  LEA.HI R32, R32, R22, RZ, 0x6 ;  /* 0x0000001620207211 */ /* 0x000fe400078f30ff */
[----:B------:R-:W-:-:S04]  /*0d40*/  LOP3.LUT R31, R31, 0xffffffc0, RZ, 0xc0, !PT ;  /* 0xffffffc01f1f7812 */ /* 0x000fc800078ec0ff */
[----:B0-----:R-:W-:Y:S02]  /*0d50*/  IADD3 R17, R30, -R31, RZ ;  /* 0x8000001f1e117210 */ /* 0x001fe40007ffe0ff */
[----:B------:R-:W-:Y:S01]  /*0d60*/  LOP3.LUT R31, R32, 0xffffffc0, RZ, 0xc0, !PT ;  /* 0xffffffc0201f7812 */ /* 0x000fe200078ec0ff */
[----:B------:R-:W-:Y:S02]  /*0d70*/  IMAD.MOV.U32 R13, RZ, RZ, RZ ;  /* 0x000000ffff0d7224 */ /* 0x000fe400078e00ff */
[----:B------:R-:W-:-:S04]  /*0d80*/  IMAD.WIDE R16, R17, 0x4, R36 ;  /* 0x0000000411107825 */ /* 0x000fc800078e0224 */
[----:B------:R-:W-:Y:S01]  /*0d90*/  IMAD.IADD R31, R22, 0x1, -R31 ;  /* 0x00000001161f7824 */ /* 0x000fe200078e0a1f */
[----:B------:R0:W2:Y:S01]  /*0da0*/  @!P1 LDG.E.EL R13, desc[UR4][R8.64] ;  /* 0x00000004080d9981 */ /* 0x0000a2000c2e1900 */
[----:B------:R-:W-:-:S06]  /*0db0*/  IMAD.MOV.U32 R22, RZ, RZ, RZ ;  /* 0x000000ffff167224 */ /* 0x000fcc00078e00ff */
[----:B------:R-:W2:Y:S01]  /*0dc0*/  @!P1 LDG.E.EL R22, desc[UR4][R16.64] ;  /* 0x0000000410169981 */ /* 0x000ea2000c2e1900 */
[----:B------:R-:W-:Y:S01]  /*0dd0*/  IMAD.MOV.U32 R30, RZ, RZ, RZ ;  /* 0x000000ffff1e7224 */ /* 0x000fe200078e00ff */
[----:B0-----:R-:W-:-:S05]  /*0de0*/  MOV R9, RZ ;  /* 0x000000ff00097202 */ /* 0x001fca0000000f00 */
[----:B------:R-:W3:Y:S04]  /*0df0*/  @!P1 LDG.E.EL R30, desc[UR4][R16.64] ;  /* 0x00000004101e9981 */ /* 0x000ee8000c2e1900 */
[----:B------:R-:W4:Y:S01]  /*0e00*/  @!P1 LDG.E.EL R9, desc[UR4][R16.64] ;  /* 0x0000000410099981 */ /* 0x000f22000c2e1900 */
[----:B------:R-:W-:-:S06]  /*0e10*/  IMAD.MOV.U32 R32, RZ, RZ, RZ ;  /* 0x000000ffff207224 */ /* 0x000fcc00078e00ff */
[----:B------:R0:W5:Y:S01]  /*0e20*/  @!P1 LDG.E.EL R32, desc[UR4][R16.64] ;  /* 0x0000000410209981 */ /* 0x000162000c2e1900 */
[----:B------:R-:W-:Y:S01]  /*0e30*/  IMAD.WIDE R36, R31, 0x4, R36 ;  /* 0x000000041f247825 */ /* 0x000fe200078e0224 */
[----:B------:R-:W-:-:S03]  /*0e40*/  HFMA2.MMA R31, -RZ, RZ, 0, 0 ;  /* 0x00000000ff1f7435 */ /* 0x000fc600000001ff */
[----:B0-----:R-:W-:-:S07]  /*0e50*/  IMAD.WIDE R16, R21, 0x4, R18 ;  /* 0x0000000415107825 */ /* 0x001fce00078e0212 */
[----:B------:R-:W5:Y:S01]  /*0e60*/  @!P0 LDG.E.EL R31, desc[UR4][R36.64] ;  /* 0x00000004241f8981 */ /* 0x000f62000c2e1900 */
[----:B------:R-:W-:-:S04]  /*0e70*/  IMAD.WIDE R20, R20, 0x4, R18 ;  /* 0x0000000414147825 */ /* 0x000fc800078e0212 */
[----:B--2---:R-:W-:Y:S01]  /*0e80*/  FADD R13, R22, R13 ;  /* 0x0000000d160d7221 */ /* 0x004fe20000000000 */
[----:B------:R-:W-:-:S06]  /*0e90*/  IMAD.MOV.U32 R22, RZ, RZ, RZ ;  /* 0x000000ffff167224 */ /* 0x000fcc00078e00ff */
[----:B------:R0:W2:Y:S01]  /*0ea0*/  @!P1 LDG.E.EL R22, desc[UR4][R16.64] ;  /* 0x0000000410169981 */ /* 0x0000a2000c2e1900 */
[----:B---3--:R-:W-:Y:S01]  /*0eb0*/  FADD R8, R30, R29 ;  /* 0x0000001d1e087221 */ /* 0x008fe20000000000 */
[----:B------:R-:W-:Y:S02]  /*0ec0*/  IMAD.MOV.U32 R30, RZ, RZ, RZ ;  /* 0x000000ffff1e7224 */ /* 0x000fe400078e00ff */
[----:B----4-:R-:W-:-:S04]  /*0ed0*/  FADD R9, R9, R28 ;  /* 0x0000001c09097221 */ /* 0x010fc80000000000 */
[----:B------:R-:W3:Y:S01]  /*0ee0*/  @!P0 LDG.E.EL R30, desc[UR4][R36.64] ;  /* 0x00000004241e8981 */ /* 0x000ee2000c2e1900 */
[----:B0-----:R-:W-:-:S06]  /*0ef0*/  CS2R R16, SRZ ;  /* 0x0000000000107805 */ /* 0x001fcc000001ff00 */
[----:B------:R0:W4:Y:S01]  /*0f00*/  @!P0 LDG.E.EL R17, desc[UR4][R20.64] ;  /* 0x0000000414118981 */ /* 0x000122000c2e1900 */
[----:B------:R-:W-:-:S06]  /*0f10*/  CS2R R28, SRZ ;  /* 0x00000000001c7805 */ /* 0x000fcc000001ff00 */
[----:B------:R-:W3:Y:S01]  /*0f20*/  @!P0 LDG.E.EL R29, desc[UR4][R36.64] ;  /* 0x00000004241d8981 */ /* 0x000ee2000c2e1900 */
[--C-:B0-----:R-:W-:Y:S01]  /*0f30*/  IMAD.WIDE R20, R33, 0x4, R18.reuse ;  /* 0x0000000421147825 */ /* 0x101fe200078e0212 */
[----:B------:R-:W-:Y:S02]  /*0f40*/  MOV R33, RZ ;  /* 0x000000ff00217202 */ /* 0x000fe40000000f00 */
[----:B------:R-:W3:Y:S04]  /*0f50*/  @!P0 LDG.E.EL R28, desc[UR4][R36.64] ;  /* 0x00000004241c8981 */ /* 0x000ee8000c2e1900 */
[----:B------:R0:W3:Y:S02]  /*0f60*/  @!P0 LDG.E.EL R16, desc[UR4][R20.64] ;  /* 0x0000000414108981 */ /* 0x0000e4000c2e1900 */
[----:B0-----:R-:W-:-:S04]  /*0f70*/  IMAD.WIDE R20, R35, 0x4, R18 ;  /* 0x0000000423147825 */ /* 0x001fc800078e0212 */
[----:B------:R-:W-:Y:S01]  /*0f80*/  IMAD.MOV.U32 R35, RZ, RZ, RZ ;  /* 0x000000ffff237224 */ /* 0x000fe200078e00ff */
[----:B------:R-:W3:Y:S01]  /*0f90*/  @!P0 LDG.E.EL R33, desc[UR4][R20.64] ;  /* 0x0000000414218981 */ /* 0x000ee2000c2e1900 */
[----:B------:R-:W-:-:S05]  /*0fa0*/  IMAD.WIDE R18, R34, 0x4, R18 ;  /* 0x0000000422127825 */ /* 0x000fca00078e0212 */
[----:B------:R0:W3:Y:S02]  /*0fb0*/  @!P0 LDG.E.EL R35, desc[UR4][R18.64] ;  /* 0x0000000412238981 */ /* 0x0000e4000c2e1900 */
[----:B0-----:R-:W0:Y:S01]  /*0fc0*/  LDC.64 R18, c[0x0][0x230] ;  /* 0x00008c00ff127b82 */ /* 0x001e220000000a00 */
[----:B------:R-:W-:Y:S02]  /*0fd0*/  FSETP.GEU.AND P2, PT, R15, RZ, PT ;  /* 0x000000ff0f00720b */ /* 0x000fe40003f4e000 */
[----:B------:R-:W-:Y:S02]  /*0fe0*/  FSETP.GEU.AND P3, PT, R25, RZ, PT ;  /* 0x000000ff1900720b */ /* 0x000fe40003f6e000 */
[----:B------:R-:W-:Y:S02]  /*0ff0*/  FSETP.GEU.AND P4, PT, R24, RZ, PT ;  /* 0x000000ff1800720b */ /* 0x000fe40003f8e000 */
[----:B-----5:R-:W-:Y:S02]  /*1000*/  FSETP.GEU.AND P5, PT, R23, RZ, PT ;  /* 0x000000ff1700720b */ /* 0x020fe40003fae000 */
[----:B------:R-:W-:-:S02]  /*1010*/  FSEL R15, R15, RZ, P2 ;  /* 0x000000ff0f0f7208 */ /* 0x000fc40001000000 */
[----:B------:R-:W-:Y:S02]  /*1020*/  FSEL R24, R24, RZ, P4 ;  /* 0x000000ff18187208 */ /* 0x000fe40002000000 */
[----:B------:R-:W-:Y:S01]  /*1030*/  FSEL R23, R23, RZ, P5 ;  /* 0x000000ff17177208 */ /* 0x000fe20002800000 */
[----:B------:R-:W-:Y:S01]  /*1040*/  FFMA R8, R15, R26, R8 ;  /* 0x0000001a0f087223 */ /* 0x000fe20000000008 */
[----:B------:R-:W-:Y:S01]  /*1050*/  FSETP.GEU.AND P2, PT, R0, RZ, PT ;  /* 0x000000ff0000720b */ /* 0x000fe20003f4e000 */
[----:B------:R-:W-:Y:S01]  /*1060*/  FFMA R10, R24, R10, R13 ;  /* 0x0000000a180a7223 */ /* 0x000fe2000000000d */
[----:B------:R-:W-:Y:S02]  /*1070*/  FSETP.GEU.AND P4, PT, R5, RZ, PT ;  /* 0x000000ff0500720b */ /* 0x000fe40003f8e000 */
[----:B------:R-:W-:Y:S02]  /*1080*/  FSETP.GEU.AND P5, PT, R3, RZ, PT ;  /* 0x000000ff0300720b */ /* 0x000fe40003fae000 */
[----:B------:R-:W-:Y:S01]  /*1090*/  FSEL R0, R0, RZ, P2 ;  /* 0x000000ff00007208 */ /* 0x000fe20001000000 */
[----:B0-----:R-:W-:Y:S01]  /*10a0*/  IMAD.WIDE R18, R27, 0x4, R18 ;  /* 0x000000041b127825 */ /* 0x001fe200078e0212 */
[----:B------:R-:W-:-:S03]  /*10b0*/  FSEL R20, R3, RZ, P5 ;  /* 0x000000ff03147208 */ /* 0x000fc60002800000 */
[----:B--2---:R-:W-:-:S04]  /*10c0*/  FADD R22, R32, R22 ;  /* 0x0000001620167221 */ /* 0x004fc80000000000 */
[----:B------:R-:W-:Y:S01]  /*10d0*/  FFMA R11, R23, R11, R22 ;  /* 0x0000000b170b7223 */ /* 0x000fe20000000016 */
[----:B----4-:R-:W-:Y:S01]  /*10e0*/  FADD R17, R31, R17 ;  /* 0x000000111f117221 */ /* 0x010fe20000000000 */
[----:B---3--:R-:W-:Y:S01]  /*10f0*/  FADD R31, R30, R16 ;  /* 0x000000101e1f7221 */ /* 0x008fe20000000000 */
[----:B------:R-:W-:Y:S02]  /*1100*/  FSEL R16, R25, RZ, P3 ;  /* 0x000000ff19107208 */ /* 0x000fe40001800000 */
[----:B------:R-:W-:-:S03]  /*1110*/  FSETP.GEU.AND P3, PT, R7, RZ, PT ;  /* 0x000000ff0700720b */ /* 0x000fc60003f6e000 */
[----:B------:R-:W-:Y:S01]  /*1120*/  FFMA R9, R16, R14, R9 ;  /* 0x0000000e10097223 */ /* 0x000fe20000000009 */
[----:B------:R-:W-:Y:S02]  /*1130*/  FSEL R14, R7, RZ, P3 ;  /* 0x000000ff070e7208 */ /* 0x000fe40001800000 */
[----:B------:R-:W-:Y:S02]  /*1140*/  FSEL R16, R5, RZ, P4 ;  /* 0x000000ff05107208 */ /* 0x000fe40002000000 */
[----:B------:R0:W-:Y:S01]  /*1150*/  @!P1 STG.E.128 desc[UR4][R18.64], R8 ;  /* 0x0000000812009986 */ /* 0x0001e2000c101d04 */
[----:B------:R-:W-:Y:S01]  /*1160*/  FFMA R13, R14, R6, R31 ;  /* 0x000000060e0d7223 */ /* 0x000fe2000000001f */
[----:B------:R-:W-:Y:S01]  /*1170*/  FADD R29, R29, R33 ;  /* 0x000000211d1d7221 */ /* 0x000fe20000000000 */
[----:B------:R-:W-:Y:S01]  /*1180*/  FFMA R12, R0, R12, R17 ;  /* 0x0000000c000c7223 */ /* 0x000fe20000000011 */
[----:B------:R-:W-:Y:S02]  /*1190*/  FADD R35, R28, R35 ;  /* 0x000000231c237221 */ /* 0x000fe40000000000 */
[----:B------:R-:W-:-:S02]  /*11a0*/  FFMA R14, R16, R4, R29 ;  /* 0x00000004100e7223 */ /* 0x000fc4000000001d */
[----:B------:R-:W-:Y:S01]  /*11b0*/  FFMA R15, R20, R2, R35 ;  /* 0x00000002140f7223 */ /* 0x000fe20000000023 */
[----:B0-----:R-:W-:Y:S06]  /*11c0*/  @P0 EXIT ;  /* 0x000000000000094d */ /* 0x001fec0003800000 */
[----:B------:R-:W-:Y:S01]  /*11d0*/  STG.E.128 desc[UR4][R18.64+0x800], R12 ;  /* 0x0008000c12007986 */ /* 0x000fe2000c101d04 */
[----:B------:R-:W-:Y:S05]  /*11e0*/  EXIT ;  /* 0x000000000000794d */ /* 0x000fea0003800000 */
.L_x_0:
[----:B------:R-:W-:-:S00]  /*11f0*/  BRA `(.L_x_0) ;  /* 0xfffffffc00fc7947 */ /* 0x000fc0000383ffff */
[----:B------:R-:W-:-:S00]  /*1200*/  NOP ;  /* 0x0000000000007918 */ /* 0x000fc00000000000 */
[----:B------:R-:W-:-:S00]  /*1210*/  NOP ;  /* 0x0000000000007918 */ /* 0x000fc00000000000 */
[----:B------:R-:W-:-:S00]  /*1220*/  NOP ;  /* 0x0000000000007918 */ /* 0x000fc00000000000 */
[----:B------:R-:W-:-:S00]  /*1230*/  NOP ;  /* 0x0000000000007918 */ /* 0x000fc00000000000 */
[----:B------:R-:W-:-:S00]  /*1240*/  NOP ;  /* 0x0000000000007918 */ /* 0x000fc00000000000 */
[----:B------:R-:W-:-:S00]  /*1250*/  NOP ;  /* 0x0000000000007918 */ /* 0x000fc00000000000 */
[----:B------:R-:W-:-:S00]  /*1260*/  NOP ;  /* 0x0000000000007918 */ /* 0x000fc00000000000 */
[----:B------:R-:W-:-:S00]  /*1270*/  NOP ;  /* 0x0000000000007918 */ /* 0x000fc00000000000 */
.L_x_1:


//--------------------- .nv.constant0.triton_poi_fused_add_convolution_mul_reflection_pad2d_relu_13 --------------------------
	.section	.nv.constant0.triton_poi_fused_add_convolution_mul_reflection_pad2d_relu_13,"a",@progbits
	.sectionflags	@""
	.align	4
.nv.constant0.triton_poi_fused_add_convolution_mul_reflection_pad2d_relu_13:
	.zero		572
